//
// Generated by NVIDIA NVVM Compiler
//
// Compiler Build ID: CL-36424714
// Cuda compilation tools, release 13.0, V13.0.88
// Based on NVVM 20.0.0
//

.version 9.0
.target sm_100
.address_size 64

	// .globl	_Z19matrixMultiplyNaivePfS_S_i
// _ZZ20matrixMultiplySharedPfS_S_iE7sharedA has been demoted
// _ZZ20matrixMultiplySharedPfS_S_iE7sharedB has been demoted

.visible .entry _Z19matrixMultiplyNaivePfS_S_i(
	.param .u64 .ptr .align 1 _Z19matrixMultiplyNaivePfS_S_i_param_0,
	.param .u64 .ptr .align 1 _Z19matrixMultiplyNaivePfS_S_i_param_1,
	.param .u64 .ptr .align 1 _Z19matrixMultiplyNaivePfS_S_i_param_2,
	.param .u32 _Z19matrixMultiplyNaivePfS_S_i_param_3
)
{
	.reg .pred 	%p<10>;
	.reg .b32 	%r<40>;
	.reg .b32 	%f<67>;
	.reg .b64 	%rd<67>;

	ld.param.u64 	%rd14, [_Z19matrixMultiplyNaivePfS_S_i_param_0];
	ld.param.u64 	%rd15, [_Z19matrixMultiplyNaivePfS_S_i_param_1];
	ld.param.u32 	%r18, [_Z19matrixMultiplyNaivePfS_S_i_param_3];
	cvta.to.global.u64 	%rd1, %rd15;
	cvta.to.global.u64 	%rd2, %rd14;
	mov.u32 	%r19, %ctaid.y;
	mov.u32 	%r20, %ntid.y;
	mov.u32 	%r21, %tid.y;
	mad.lo.s32 	%r1, %r19, %r20, %r21;
	mov.u32 	%r22, %ctaid.x;
	mov.u32 	%r23, %ntid.x;
	mov.u32 	%r24, %tid.x;
	mad.lo.s32 	%r2, %r22, %r23, %r24;
	max.s32 	%r25, %r1, %r2;
	setp.ge.s32 	%p1, %r25, %r18;
	@%p1 bra 	$L__BB0_13;
	mul.lo.s32 	%r3, %r18, %r1;
	and.b32  	%r4, %r18, 7;
	setp.lt.u32 	%p2, %r18, 8;
	mov.f32 	%f66, 0f00000000;
	mov.b32 	%r38, 0;
	@%p2 bra 	$L__BB0_4;
	and.b32  	%r38, %r18, 2147483640;
	neg.s32 	%r36, %r38;
	mul.wide.s32 	%rd16, %r18, 4;
	add.s64 	%rd3, %rd1, %rd16;
	shl.b32 	%r7, %r18, 3;
	mul.wide.s32 	%rd17, %r18, 8;
	add.s64 	%rd4, %rd1, %rd17;
	mul.wide.s32 	%rd18, %r18, 12;
	add.s64 	%rd5, %rd1, %rd18;
	mul.wide.s32 	%rd19, %r18, 16;
	add.s64 	%rd6, %rd1, %rd19;
	mul.wide.s32 	%rd20, %r18, 20;
	add.s64 	%rd7, %rd1, %rd20;
	mul.wide.s32 	%rd21, %r18, 24;
	add.s64 	%rd8, %rd1, %rd21;
	mul.wide.s32 	%rd22, %r18, 28;
	add.s64 	%rd9, %rd1, %rd22;
	mul.wide.u32 	%rd23, %r3, 4;
	add.s64 	%rd24, %rd23, %rd2;
	add.s64 	%rd66, %rd24, 16;
	mov.f32 	%f66, 0f00000000;
	mov.u32 	%r35, %r2;
$L__BB0_3:
	.pragma "nounroll";
	mul.wide.s32 	%rd25, %r35, 4;
	add.s64 	%rd26, %rd3, %rd25;
	add.s64 	%rd27, %rd4, %rd25;
	add.s64 	%rd28, %rd5, %rd25;
	add.s64 	%rd29, %rd6, %rd25;
	add.s64 	%rd30, %rd7, %rd25;
	add.s64 	%rd31, %rd8, %rd25;
	add.s64 	%rd32, %rd9, %rd25;
	add.s64 	%rd33, %rd1, %rd25;
	ld.global.f32 	%f16, [%rd66+-16];
	ld.global.f32 	%f17, [%rd33];
	fma.rn.f32 	%f18, %f16, %f17, %f66;
	ld.global.f32 	%f19, [%rd66+-12];
	ld.global.f32 	%f20, [%rd26];
	fma.rn.f32 	%f21, %f19, %f20, %f18;
	ld.global.f32 	%f22, [%rd66+-8];
	ld.global.f32 	%f23, [%rd27];
	fma.rn.f32 	%f24, %f22, %f23, %f21;
	ld.global.f32 	%f25, [%rd66+-4];
	ld.global.f32 	%f26, [%rd28];
	fma.rn.f32 	%f27, %f25, %f26, %f24;
	ld.global.f32 	%f28, [%rd66];
	ld.global.f32 	%f29, [%rd29];
	fma.rn.f32 	%f30, %f28, %f29, %f27;
	ld.global.f32 	%f31, [%rd66+4];
	ld.global.f32 	%f32, [%rd30];
	fma.rn.f32 	%f33, %f31, %f32, %f30;
	ld.global.f32 	%f34, [%rd66+8];
	ld.global.f32 	%f35, [%rd31];
	fma.rn.f32 	%f36, %f34, %f35, %f33;
	ld.global.f32 	%f37, [%rd66+12];
	ld.global.f32 	%f38, [%rd32];
	fma.rn.f32 	%f66, %f37, %f38, %f36;
	add.s32 	%r36, %r36, 8;
	add.s32 	%r35, %r35, %r7;
	add.s64 	%rd66, %rd66, 32;
	setp.ne.s32 	%p3, %r36, 0;
	@%p3 bra 	$L__BB0_3;
$L__BB0_4:
	setp.eq.s32 	%p4, %r4, 0;
	@%p4 bra 	$L__BB0_12;
	and.b32  	%r13, %r18, 3;
	setp.lt.u32 	%p5, %r4, 4;
	@%p5 bra 	$L__BB0_7;
	add.s32 	%r27, %r38, %r3;
	mul.wide.u32 	%rd34, %r27, 4;
	add.s64 	%rd35, %rd2, %rd34;
	ld.global.f32 	%f40, [%rd35];
	mad.lo.s32 	%r28, %r38, %r18, %r2;
	mul.wide.s32 	%rd36, %r28, 4;
	add.s64 	%rd37, %rd1, %rd36;
	ld.global.f32 	%f41, [%rd37];
	fma.rn.f32 	%f42, %f40, %f41, %f66;
	cvt.u64.u32 	%rd38, %r3;
	cvt.u64.u32 	%rd39, %r38;
	add.s64 	%rd40, %rd39, %rd38;
	shl.b64 	%rd41, %rd40, 2;
	add.s64 	%rd42, %rd2, %rd41;
	ld.global.f32 	%f43, [%rd42+4];
	mul.wide.s32 	%rd43, %r18, 4;
	add.s64 	%rd44, %rd37, %rd43;
	ld.global.f32 	%f44, [%rd44];
	fma.rn.f32 	%f45, %f43, %f44, %f42;
	ld.global.f32 	%f46, [%rd42+8];
	add.s64 	%rd45, %rd44, %rd43;
	ld.global.f32 	%f47, [%rd45];
	fma.rn.f32 	%f48, %f46, %f47, %f45;
	ld.global.f32 	%f49, [%rd42+12];
	add.s64 	%rd46, %rd45, %rd43;
	ld.global.f32 	%f50, [%rd46];
	fma.rn.f32 	%f66, %f49, %f50, %f48;
	add.s32 	%r38, %r38, 4;
$L__BB0_7:
	setp.eq.s32 	%p6, %r13, 0;
	@%p6 bra 	$L__BB0_12;
	setp.eq.s32 	%p7, %r13, 1;
	@%p7 bra 	$L__BB0_10;
	add.s32 	%r29, %r38, %r3;
	mul.wide.u32 	%rd47, %r29, 4;
	add.s64 	%rd48, %rd2, %rd47;
	ld.global.f32 	%f52, [%rd48];
	mad.lo.s32 	%r30, %r38, %r18, %r2;
	mul.wide.s32 	%rd49, %r30, 4;
	add.s64 	%rd50, %rd1, %rd49;
	ld.global.f32 	%f53, [%rd50];
	fma.rn.f32 	%f54, %f52, %f53, %f66;
	cvt.u64.u32 	%rd51, %r3;
	cvt.u64.u32 	%rd52, %r38;
	add.s64 	%rd53, %rd52, %rd51;
	shl.b64 	%rd54, %rd53, 2;
	add.s64 	%rd55, %rd2, %rd54;
	ld.global.f32 	%f55, [%rd55+4];
	mul.wide.s32 	%rd56, %r18, 4;
	add.s64 	%rd57, %rd50, %rd56;
	ld.global.f32 	%f56, [%rd57];
	fma.rn.f32 	%f66, %f55, %f56, %f54;
	add.s32 	%r38, %r38, 2;
$L__BB0_10:
	and.b32  	%r31, %r18, 1;
	setp.eq.b32 	%p8, %r31, 1;
	not.pred 	%p9, %p8;
	@%p9 bra 	$L__BB0_12;
	add.s32 	%r32, %r38, %r3;
	mul.wide.u32 	%rd58, %r32, 4;
	add.s64 	%rd59, %rd2, %rd58;
	ld.global.f32 	%f57, [%rd59];
	mad.lo.s32 	%r33, %r38, %r18, %r2;
	mul.wide.s32 	%rd60, %r33, 4;
	add.s64 	%rd61, %rd1, %rd60;
	ld.global.f32 	%f58, [%rd61];
	fma.rn.f32 	%f66, %f57, %f58, %f66;
$L__BB0_12:
	ld.param.u64 	%rd65, [_Z19matrixMultiplyNaivePfS_S_i_param_2];
	add.s32 	%r34, %r3, %r2;
	cvta.to.global.u64 	%rd62, %rd65;
	mul.wide.s32 	%rd63, %r34, 4;
	add.s64 	%rd64, %rd62, %rd63;
	st.global.f32 	[%rd64], %f66;
$L__BB0_13:
	ret;

}
	// .globl	_Z20matrixMultiplySharedPfS_S_i
.visible .entry _Z20matrixMultiplySharedPfS_S_i(
	.param .u64 .ptr .align 1 _Z20matrixMultiplySharedPfS_S_i_param_0,
	.param .u64 .ptr .align 1 _Z20matrixMultiplySharedPfS_S_i_param_1,
	.param .u64 .ptr .align 1 _Z20matrixMultiplySharedPfS_S_i_param_2,
	.param .u32 _Z20matrixMultiplySharedPfS_S_i_param_3
)
{
	.reg .pred 	%p<10>;
	.reg .b32 	%r<47>;
	.reg .b32 	%f<111>;
	.reg .b64 	%rd<13>;
	// demoted variable
	.shared .align 4 .b8 _ZZ20matrixMultiplySharedPfS_S_iE7sharedA[4096];
	// demoted variable
	.shared .align 4 .b8 _ZZ20matrixMultiplySharedPfS_S_iE7sharedB[4096];
	ld.param.u64 	%rd3, [_Z20matrixMultiplySharedPfS_S_i_param_0];
	ld.param.u64 	%rd4, [_Z20matrixMultiplySharedPfS_S_i_param_1];
	ld.param.u64 	%rd5, [_Z20matrixMultiplySharedPfS_S_i_param_2];
	ld.param.u32 	%r27, [_Z20matrixMultiplySharedPfS_S_i_param_3];
	mov.u32 	%r1, %ctaid.y;
	mov.u32 	%r2, %ctaid.x;
	mov.u32 	%r3, %tid.y;
	mov.u32 	%r4, %tid.x;
	setp.lt.s32 	%p1, %r27, 1;
	mov.f32 	%f110, 0f00000000;
	@%p1 bra 	$L__BB1_7;
	add.s32 	%r28, %r27, 31;
	shr.u32 	%r29, %r28, 5;
	shl.b32 	%r30, %r1, 5;
	add.s32 	%r5, %r30, %r3;
	shl.b32 	%r31, %r3, 7;
	mov.u32 	%r32, _ZZ20matrixMultiplySharedPfS_S_iE7sharedA;
	add.s32 	%r6, %r32, %r31;
	shl.b32 	%r33, %r4, 2;
	add.s32 	%r7, %r6, %r33;
	shl.b32 	%r34, %r2, 5;
	add.s32 	%r8, %r34, %r4;
	mov.u32 	%r35, _ZZ20matrixMultiplySharedPfS_S_iE7sharedB;
	add.s32 	%r10, %r35, %r33;
	add.s32 	%r9, %r10, %r31;
	neg.s32 	%r46, %r29;
	mad.lo.s32 	%r36, %r3, %r27, %r4;
	add.s32 	%r45, %r36, %r34;
	shl.b32 	%r13, %r27, 5;
	mad.lo.s32 	%r43, %r27, %r5, %r4;
	cvta.to.global.u64 	%rd1, %rd3;
	cvta.to.global.u64 	%rd2, %rd4;
	mov.f32 	%f110, 0f00000000;
	mov.u32 	%r42, %r4;
	mov.u32 	%r44, %r3;
$L__BB1_2:
	setp.ge.u32 	%p2, %r5, %r27;
	setp.ge.s32 	%p3, %r42, %r27;
	mov.f32 	%f108, 0f00000000;
	or.pred  	%p4, %p2, %p3;
	@%p4 bra 	$L__BB1_4;
	mul.wide.u32 	%rd6, %r43, 4;
	add.s64 	%rd7, %rd1, %rd6;
	ld.global.f32 	%f108, [%rd7];
$L__BB1_4:
	setp.ge.u32 	%p5, %r8, %r27;
	st.shared.f32 	[%r7], %f108;
	setp.ge.s32 	%p6, %r44, %r27;
	mov.f32 	%f109, 0f00000000;
	or.pred  	%p7, %p6, %p5;
	@%p7 bra 	$L__BB1_6;
	mul.wide.u32 	%rd8, %r45, 4;
	add.s64 	%rd9, %rd2, %rd8;
	ld.global.f32 	%f109, [%rd9];
$L__BB1_6:
	st.shared.f32 	[%r9], %f109;
	bar.sync 	0;
	ld.shared.f32 	%f12, [%r6];
	ld.shared.f32 	%f13, [%r10];
	fma.rn.f32 	%f14, %f12, %f13, %f110;
	ld.shared.f32 	%f15, [%r6+4];
	ld.shared.f32 	%f16, [%r10+128];
	fma.rn.f32 	%f17, %f15, %f16, %f14;
	ld.shared.f32 	%f18, [%r6+8];
	ld.shared.f32 	%f19, [%r10+256];
	fma.rn.f32 	%f20, %f18, %f19, %f17;
	ld.shared.f32 	%f21, [%r6+12];
	ld.shared.f32 	%f22, [%r10+384];
	fma.rn.f32 	%f23, %f21, %f22, %f20;
	ld.shared.f32 	%f24, [%r6+16];
	ld.shared.f32 	%f25, [%r10+512];
	fma.rn.f32 	%f26, %f24, %f25, %f23;
	ld.shared.f32 	%f27, [%r6+20];
	ld.shared.f32 	%f28, [%r10+640];
	fma.rn.f32 	%f29, %f27, %f28, %f26;
	ld.shared.f32 	%f30, [%r6+24];
	ld.shared.f32 	%f31, [%r10+768];
	fma.rn.f32 	%f32, %f30, %f31, %f29;
	ld.shared.f32 	%f33, [%r6+28];
	ld.shared.f32 	%f34, [%r10+896];
	fma.rn.f32 	%f35, %f33, %f34, %f32;
	ld.shared.f32 	%f36, [%r6+32];
	ld.shared.f32 	%f37, [%r10+1024];
	fma.rn.f32 	%f38, %f36, %f37, %f35;
	ld.shared.f32 	%f39, [%r6+36];
	ld.shared.f32 	%f40, [%r10+1152];
	fma.rn.f32 	%f41, %f39, %f40, %f38;
	ld.shared.f32 	%f42, [%r6+40];
	ld.shared.f32 	%f43, [%r10+1280];
	fma.rn.f32 	%f44, %f42, %f43, %f41;
	ld.shared.f32 	%f45, [%r6+44];
	ld.shared.f32 	%f46, [%r10+1408];
	fma.rn.f32 	%f47, %f45, %f46, %f44;
	ld.shared.f32 	%f48, [%r6+48];
	ld.shared.f32 	%f49, [%r10+1536];
	fma.rn.f32 	%f50, %f48, %f49, %f47;
	ld.shared.f32 	%f51, [%r6+52];
	ld.shared.f32 	%f52, [%r10+1664];
	fma.rn.f32 	%f53, %f51, %f52, %f50;
	ld.shared.f32 	%f54, [%r6+56];
	ld.shared.f32 	%f55, [%r10+1792];
	fma.rn.f32 	%f56, %f54, %f55, %f53;
	ld.shared.f32 	%f57, [%r6+60];
	ld.shared.f32 	%f58, [%r10+1920];
	fma.rn.f32 	%f59, %f57, %f58, %f56;
	ld.shared.f32 	%f60, [%r6+64];
	ld.shared.f32 	%f61, [%r10+2048];
	fma.rn.f32 	%f62, %f60, %f61, %f59;
	ld.shared.f32 	%f63, [%r6+68];
	ld.shared.f32 	%f64, [%r10+2176];
	fma.rn.f32 	%f65, %f63, %f64, %f62;
	ld.shared.f32 	%f66, [%r6+72];
	ld.shared.f32 	%f67, [%r10+2304];
	fma.rn.f32 	%f68, %f66, %f67, %f65;
	ld.shared.f32 	%f69, [%r6+76];
	ld.shared.f32 	%f70, [%r10+2432];
	fma.rn.f32 	%f71, %f69, %f70, %f68;
	ld.shared.f32 	%f72, [%r6+80];
	ld.shared.f32 	%f73, [%r10+2560];
	fma.rn.f32 	%f74, %f72, %f73, %f71;
	ld.shared.f32 	%f75, [%r6+84];
	ld.shared.f32 	%f76, [%r10+2688];
	fma.rn.f32 	%f77, %f75, %f76, %f74;
	ld.shared.f32 	%f78, [%r6+88];
	ld.shared.f32 	%f79, [%r10+2816];
	fma.rn.f32 	%f80, %f78, %f79, %f77;
	ld.shared.f32 	%f81, [%r6+92];
	ld.shared.f32 	%f82, [%r10+2944];
	fma.rn.f32 	%f83, %f81, %f82, %f80;
	ld.shared.f32 	%f84, [%r6+96];
	ld.shared.f32 	%f85, [%r10+3072];
	fma.rn.f32 	%f86, %f84, %f85, %f83;
	ld.shared.f32 	%f87, [%r6+100];
	ld.shared.f32 	%f88, [%r10+3200];
	fma.rn.f32 	%f89, %f87, %f88, %f86;
	ld.shared.f32 	%f90, [%r6+104];
	ld.shared.f32 	%f91, [%r10+3328];
	fma.rn.f32 	%f92, %f90, %f91, %f89;
	ld.shared.f32 	%f93, [%r6+108];
	ld.shared.f32 	%f94, [%r10+3456];
	fma.rn.f32 	%f95, %f93, %f94, %f92;
	ld.shared.f32 	%f96, [%r6+112];
	ld.shared.f32 	%f97, [%r10+3584];
	fma.rn.f32 	%f98, %f96, %f97, %f95;
	ld.shared.f32 	%f99, [%r6+116];
	ld.shared.f32 	%f100, [%r10+3712];
	fma.rn.f32 	%f101, %f99, %f100, %f98;
	ld.shared.f32 	%f102, [%r6+120];
	ld.shared.f32 	%f103, [%r10+3840];
	fma.rn.f32 	%f104, %f102, %f103, %f101;
	ld.shared.f32 	%f105, [%r6+124];
	ld.shared.f32 	%f106, [%r10+3968];
	fma.rn.f32 	%f110, %f105, %f106, %f104;
	bar.sync 	0;
	add.s32 	%r46, %r46, 1;
	setp.ne.s32 	%p8, %r46, 0;
	add.s32 	%r45, %r45, %r13;
	add.s32 	%r44, %r44, 32;
	add.s32 	%r43, %r43, 32;
	add.s32 	%r42, %r42, 32;
	@%p8 bra 	$L__BB1_2;
$L__BB1_7:
	shl.b32 	%r37, %r1, 5;
	add.s32 	%r25, %r37, %r3;
	shl.b32 	%r38, %r2, 5;
	add.s32 	%r39, %r38, %r4;
	max.s32 	%r40, %r25, %r39;
	setp.ge.s32 	%p9, %r40, %r27;
	@%p9 bra 	$L__BB1_9;
	mad.lo.s32 	%r41, %r27, %r25, %r39;
	cvta.to.global.u64 	%rd10, %rd5;
	mul.wide.u32 	%rd11, %r41, 4;
	add.s64 	%rd12, %rd10, %rd11;
	st.global.f32 	[%rd12], %f110;
$L__BB1_9:
	ret;

}


// ===== COMPILED SASS (sm_100) =====

	.target	sm_100

	.elftype	@"ET_EXEC"


//--------------------- .note.nv.tkinfo           --------------------------
	.section	.note.nv.tkinfo,"",@"SHT_NOTE"
	.sectionflags	@"SHF_NOTE_NV_TKINFO"
	.tkinfo
        /*0018*/ 	.word	0x00000002
        /*0030*/ 	.string	""
        /*0030*/ 	.string	"ptxas"
        /*0030*/ 	.string	"Cuda compilation tools, release 13.0, V13.0.88"
        /*0030*/ 	.string	"Build cuda_13.0.r13.0/compiler.36424714_0"
        /*0030*/ 	.string	"-arch sm_100 -m 64 "



//--------------------- .note.nv.cuinfo           --------------------------
	.section	.note.nv.cuinfo,"",@"SHT_NOTE"
	.sectionflags	@"SHF_NOTE_NV_CUINFO"
        /*0018*/ 	.short	0x0002
        /*001a*/ 	.short	0x0064
        /*001c*/ 	.short	0x0082
	.zero		2


//--------------------- .nv.info                  --------------------------
	.section	.nv.info,"",@"SHT_CUDA_INFO"
	.align	4


	//----- nvinfo : EIATTR_REGCOUNT
	.align		4
        /*0000*/ 	.byte	0x04, 0x2f
        /*0002*/ 	.short	(.L_1 - .L_0)
	.align		4
.L_0:
        /*0004*/ 	.word	index@(_Z19matrixMultiplyNaivePfS_S_i)
        /*0008*/ 	.word	0x0000001e


	//----- nvinfo : EIATTR_FRAME_SIZE
	.align		4
.L_1:
        /*000c*/ 	.byte	0x04, 0x11
        /*000e*/ 	.short	(.L_3 - .L_2)
	.align		4
.L_2:
        /*0010*/ 	.word	index@(_Z19matrixMultiplyNaivePfS_S_i)
        /*0014*/ 	.word	0x00000000


	//----- nvinfo : EIATTR_REGCOUNT
	.align		4
.L_3:
        /*0018*/ 	.byte	0x04, 0x2f
        /*001a*/ 	.short	(.L_5 - .L_4)
	.align		4
.L_4:
        /*001c*/ 	.word	index@(_Z20matrixMultiplySharedPfS_S_i)
        /*0020*/ 	.word	0x00000020


	//----- nvinfo : EIATTR_FRAME_SIZE
	.align		4
.L_5:
        /*0024*/ 	.byte	0x04, 0x11
        /*0026*/ 	.short	(.L_7 - .L_6)
	.align		4
.L_6:
        /*0028*/ 	.word	index@(_Z20matrixMultiplySharedPfS_S_i)
        /*002c*/ 	.word	0x00000000


	//----- nvinfo : EIATTR_MIN_STACK_SIZE
	.align		4
.L_7:
        /*0030*/ 	.byte	0x04, 0x12
        /*0032*/ 	.short	(.L_9 - .L_8)
	.align		4
.L_8:
        /*0034*/ 	.word	index@(_Z20matrixMultiplySharedPfS_S_i)
        /*0038*/ 	.word	0x00000000


	//----- nvinfo : EIATTR_MIN_STACK_SIZE
	.align		4
.L_9:
        /*003c*/ 	.byte	0x04, 0x12
        /*003e*/ 	.short	(.L_11 - .L_10)
	.align		4
.L_10:
        /*0040*/ 	.word	index@(_Z19matrixMultiplyNaivePfS_S_i)
        /*0044*/ 	.word	0x00000000
.L_11:


//--------------------- .nv.compat                --------------------------
	.section	.nv.compat,"",@"SHT_CUDA_COMPAT_INFO"
	.align	4
        /*0000*/ 	.byte	0x02, 0x09, 0x00, 0x00, 0x02, 0x02, 0x01, 0x00, 0x02, 0x05, 0x05, 0x00, 0x03, 0x07, 0x01, 0x01
        /*0010*/ 	.byte	0x02, 0x03, 0x00, 0x00, 0x02, 0x06, 0x01, 0x00, 0x04, 0x0b, 0x08, 0x00, 0x09, 0x00, 0x00, 0x00
        /*0020*/ 	.byte	0x00, 0x00, 0x00, 0x00


//--------------------- .nv.info._Z20matrixMultiplySharedPfS_S_i --------------------------
	.section	.nv.info._Z20matrixMultiplySharedPfS_S_i,"",@"SHT_CUDA_INFO"
	.sectionflags	@""
	.align	4


	//----- nvinfo : EIATTR_CUDA_API_VERSION
	.align		4
        /*0000*/ 	.byte	0x04, 0x37
        /*0002*/ 	.short	(.L_13 - .L_12)
.L_12:
        /*0004*/ 	.word	0x00000082


	//----- nvinfo : EIATTR_KPARAM_INFO
	.align		4
.L_13:
        /*0008*/ 	.byte	0x04, 0x17
        /*000a*/ 	.short	(.L_15 - .L_14)
.L_14:
        /*000c*/ 	.word	0x00000000
        /*0010*/ 	.short	0x0003
        /*0012*/ 	.short	0x0018
        /*0014*/ 	.byte	0x00, 0xf0, 0x11, 0x00


	//----- nvinfo : EIATTR_KPARAM_INFO
	.align		4
.L_15:
        /*0018*/ 	.byte	0x04, 0x17
        /*001a*/ 	.short	(.L_17 - .L_16)
.L_16:
        /*001c*/ 	.word	0x00000000
        /*0020*/ 	.short	0x0002
        /*0022*/ 	.short	0x0010
        /*0024*/ 	.byte	0x00, 0xf5, 0x21, 0x00


	//----- nvinfo : EIATTR_KPARAM_INFO
	.align		4
.L_17:
        /*0028*/ 	.byte	0x04, 0x17
        /*002a*/ 	.short	(.L_19 - .L_18)
.L_18:
        /*002c*/ 	.word	0x00000000
        /*0030*/ 	.short	0x0001
        /*0032*/ 	.short	0x0008
        /*0034*/ 	.byte	0x00, 0xf5, 0x21, 0x00


	//----- nvinfo : EIATTR_KPARAM_INFO
	.align		4
.L_19:
        /*0038*/ 	.byte	0x04, 0x17
        /*003a*/ 	.short	(.L_21 - .L_20)
.L_20:
        /*003c*/ 	.word	0x00000000
        /*0040*/ 	.short	0x0000
        /*0042*/ 	.short	0x0000
        /*0044*/ 	.byte	0x00, 0xf5, 0x21, 0x00


	//----- nvinfo : EIATTR_SPARSE_MMA_MASK
	.align		4
.L_21:
        /*0048*/ 	.byte	0x03, 0x50
        /*004a*/ 	.short	0x0000


	//----- nvinfo : EIATTR_MAXREG_COUNT
	.align		4
        /*004c*/ 	.byte	0x03, 0x1b
        /*004e*/ 	.short	0x00ff


	//----- nvinfo : EIATTR_NUM_BARRIERS
	.align		4
        /*0050*/ 	.byte	0x02, 0x4c
        /*0052*/ 	.byte	0x01
	.zero		1


	//----- nvinfo : EIATTR_MERCURY_ISA_VERSION
	.align		4
        /*0054*/ 	.byte	0x03, 0x5f
        /*0056*/ 	.short	0x0101


	//----- nvinfo : EIATTR_VRC_CTA_INIT_COUNT
	.align		4
        /*0058*/ 	.byte	0x02, 0x4a
	.zero		1
	.zero		1


	//----- nvinfo : EIATTR_EXIT_INSTR_OFFSETS
	.align		4
        /*005c*/ 	.byte	0x04, 0x1c
        /*005e*/ 	.short	(.L_23 - .L_22)


	//   ....[0]....
.L_22:
        /*0060*/ 	.word	0x00000830


	//   ....[1]....
        /*0064*/ 	.word	0x00000880


	//----- nvinfo : EIATTR_CBANK_PARAM_SIZE
	.align		4
.L_23:
        /*0068*/ 	.byte	0x03, 0x19
        /*006a*/ 	.short	0x001c


	//----- nvinfo : EIATTR_PARAM_CBANK
	.align		4
        /*006c*/ 	.byte	0x04, 0x0a
        /*006e*/ 	.short	(.L_25 - .L_24)
	.align		4
.L_24:
        /*0070*/ 	.word	index@(.nv.constant0._Z20matrixMultiplySharedPfS_S_i)
        /*0074*/ 	.short	0x0380
        /*0076*/ 	.short	0x001c


	//----- nvinfo : EIATTR_SW_WAR
	.align		4
.L_25:
        /*0078*/ 	.byte	0x04, 0x36
        /*007a*/ 	.short	(.L_27 - .L_26)
.L_26:
        /*007c*/ 	.word	0x00000008
.L_27:


//--------------------- .nv.info._Z19matrixMultiplyNaivePfS_S_i --------------------------
	.section	.nv.info._Z19matrixMultiplyNaivePfS_S_i,"",@"SHT_CUDA_INFO"
	.sectionflags	@""
	.align	4


	//----- nvinfo : EIATTR_CUDA_API_VERSION
	.align		4
        /*0000*/ 	.byte	0x04, 0x37
        /*0002*/ 	.short	(.L_29 - .L_28)
.L_28:
        /*0004*/ 	.word	0x00000082


	//----- nvinfo : EIATTR_KPARAM_INFO
	.align		4
.L_29:
        /*0008*/ 	.byte	0x04, 0x17
        /*000a*/ 	.short	(.L_31 - .L_30)
.L_30:
        /*000c*/ 	.word	0x00000000
        /*0010*/ 	.short	0x0003
        /*0012*/ 	.short	0x0018
        /*0014*/ 	.byte	0x00, 0xf0, 0x11, 0x00


	//----- nvinfo : EIATTR_KPARAM_INFO
	.align		4
.L_31:
        /*0018*/ 	.byte	0x04, 0x17
        /*001a*/ 	.short	(.L_33 - .L_32)
.L_32:
        /*001c*/ 	.word	0x00000000
        /*0020*/ 	.short	0x0002
        /*0022*/ 	.short	0x0010
        /*0024*/ 	.byte	0x00, 0xf5, 0x21, 0x00


	//----- nvinfo : EIATTR_KPARAM_INFO
	.align		4
.L_33:
        /*0028*/ 	.byte	0x04, 0x17
        /*002a*/ 	.short	(.L_35 - .L_34)
.L_34:
        /*002c*/ 	.word	0x00000000
        /*0030*/ 	.short	0x0001
        /*0032*/ 	.short	0x0008
        /*0034*/ 	.byte	0x00, 0xf5, 0x21, 0x00


	//----- nvinfo : EIATTR_KPARAM_INFO
	.align		4
.L_35:
        /*0038*/ 	.byte	0x04, 0x17
        /*003a*/ 	.short	(.L_37 - .L_36)
.L_36:
        /*003c*/ 	.word	0x00000000
        /*0040*/ 	.short	0x0000
        /*0042*/ 	.short	0x0000
        /*0044*/ 	.byte	0x00, 0xf5, 0x21, 0x00


	//----- nvinfo : EIATTR_SPARSE_MMA_MASK
	.align		4
.L_37:
        /*0048*/ 	.byte	0x03, 0x50
        /*004a*/ 	.short	0x0000


	//----- nvinfo : EIATTR_MAXREG_COUNT
	.align		4
        /*004c*/ 	.byte	0x03, 0x1b
        /*004e*/ 	.short	0x00ff


	//----- nvinfo : EIATTR_MERCURY_ISA_VERSION
	.align		4
        /*0050*/ 	.byte	0x03, 0x5f
        /*0052*/ 	.short	0x0101


	//----- nvinfo : EIATTR_VRC_CTA_INIT_COUNT
	.align		4
        /*0054*/ 	.byte	0x02, 0x4a
	.zero		1
	.zero		1


	//----- nvinfo : EIATTR_EXIT_INSTR_OFFSETS
	.align		4
        /*0058*/ 	.byte	0x04, 0x1c
        /*005a*/ 	.short	(.L_39 - .L_38)


	//   ....[0]....
.L_38:
        /*005c*/ 	.word	0x000000c0


	//   ....[1]....
        /*0060*/ 	.word	0x00000a90


	//----- nvinfo : EIATTR_CBANK_PARAM_SIZE
	.align		4
.L_39:
        /*0064*/ 	.byte	0x03, 0x19
        /*0066*/ 	.short	0x001c


	//----- nvinfo : EIATTR_PARAM_CBANK
	.align		4
        /*0068*/ 	.byte	0x04, 0x0a
        /*006a*/ 	.short	(.L_41 - .L_40)
	.align		4
.L_40:
        /*006c*/ 	.word	index@(.nv.constant0._Z19matrixMultiplyNaivePfS_S_i)
        /*0070*/ 	.short	0x0380
        /*0072*/ 	.short	0x001c


	//----- nvinfo : EIATTR_SW_WAR
	.align		4
.L_41:
        /*0074*/ 	.byte	0x04, 0x36
        /*0076*/ 	.short	(.L_43 - .L_42)
.L_42:
        /*0078*/ 	.word	0x00000008
.L_43:


//--------------------- .nv.callgraph             --------------------------
	.section	.nv.callgraph,"",@"SHT_CUDA_CALLGRAPH"
	.align	4
	.sectionentsize	8
	.align		4
        /*0000*/ 	.word	0x00000000
	.align		4
        /*0004*/ 	.word	0xffffffff
	.align		4
        /*0008*/ 	.word	0x00000000
	.align		4
        /*000c*/ 	.word	0xfffffffe
	.align		4
        /*0010*/ 	.word	0x00000000
	.align		4
        /*0014*/ 	.word	0xfffffffd
	.align		4
        /*0018*/ 	.word	0x00000000
	.align		4
        /*001c*/ 	.word	0xfffffffc


//--------------------- .text._Z20matrixMultiplySharedPfS_S_i --------------------------
	.section	.text._Z20matrixMultiplySharedPfS_S_i,"ax",@progbits
	.align	128
        .global         _Z20matrixMultiplySharedPfS_S_i
        .type           _Z20matrixMultiplySharedPfS_S_i,@function
        .size           _Z20matrixMultiplySharedPfS_S_i,(.L_x_8 - _Z20matrixMultiplySharedPfS_S_i)
        .other          _Z20matrixMultiplySharedPfS_S_i,@"STO_CUDA_ENTRY STV_DEFAULT"
_Z20matrixMultiplySharedPfS_S_i:
.text._Z20matrixMultiplySharedPfS_S_i:
[----:B------:R-:W-:Y:S01]  /*0000*/  LDC R1, c[0x0][0x37c] ;  /* 0x0000df00ff017b82 */ /* 0x000fe20000000800 */
[----:B------:R-:W0:Y:S01]  /*0010*/  LDCU UR4, c[0x0][0x398] ;  /* 0x00007300ff0477ac */ /* 0x000e220008000800 */
[----:B------:R-:W1:Y:S01]  /*0020*/  S2R R23, SR_CTAID.Y ;  /* 0x0000000000177919 */ /* 0x000e620000002600 */
[----:B------:R-:W-:Y:S01]  /*0030*/  HFMA2 R25, -RZ, RZ, 0, 0 ;  /* 0x00000000ff197431 */ /* 0x000fe200000001ff */
[----:B------:R-:W2:Y:S01]  /*0040*/  LDCU.64 UR8, c[0x0][0x358] ;  /* 0x00006b00ff0877ac */ /* 0x000ea20008000a00 */
[----:B------:R-:W3:Y:S01]  /*0050*/  S2R R6, SR_CTAID.X ;  /* 0x0000000000067919 */ /* 0x000ee20000002500 */
[----:B------:R-:W1:Y:S01]  /*0060*/  S2R R8, SR_TID.Y ;  /* 0x0000000000087919 */ /* 0x000e620000002200 */
[----:B------:R-:W3:Y:S01]  /*0070*/  S2R R17, SR_TID.X ;  /* 0x0000000000117919 */ /* 0x000ee20000002100 */
[----:B0-----:R-:W-:-:S04]  /*0080*/  MOV R0, UR4 ;  /* 0x0000000400007c02 */ /* 0x001fc80008000f00 */
[----:B------:R-:W-:Y:S02]  /*0090*/  ISETP.GE.AND P0, PT, R0, 0x1, PT ;  /* 0x000000010000780c */ /* 0x000fe40003f06270 */
[----:B-1----:R-:W-:Y:S02]  /*00a0*/  LEA R3, R23, R8, 0x5 ;  /* 0x0000000817037211 */ /* 0x002fe400078e28ff */
[----:B---3--:R-:W-:-:S04]  /*00b0*/  LEA R2, R6, R17, 0x5 ;  /* 0x0000001106027211 */ /* 0x008fc800078e28ff */
[----:B------:R-:W-:-:S05]  /*00c0*/  VIMNMX R5, PT, PT, R3, R2, !PT ;  /* 0x0000000203057248 */ /* 0x000fca0007fe0100 */
[----:B--2---:R-:W-:Y:S05]  /*00d0*/  @!P0 BRA `(.L_x_0) ;  /* 0x0000000400d08947 */ /* 0x004fea0003800000 */
[----:B------:R-:W0:Y:S01]  /*00e0*/  S2UR UR6, SR_CgaCtaId ;  /* 0x00000000000679c3 */ /* 0x000e220000008800 */
[----:B------:R-:W-:Y:S01]  /*00f0*/  UMOV UR4, 0x400 ;  /* 0x0000040000047882 */ /* 0x000fe20000000000 */
[----:B------:R-:W-:Y:S01]  /*0100*/  IMAD R19, R8, R0, R17 ;  /* 0x0000000008137224 */ /* 0x000fe200078e0211 */
[----:B------:R-:W-:Y:S01]  /*0110*/  UIADD3 UR5, UPT, UPT, UR4, 0x1000, URZ ;  /* 0x0000100004057890 */ /* 0x000fe2000fffe0ff */
[C---:B------:R-:W-:Y:S02]  /*0120*/  LEA R7, R6.reuse, R17, 0x5 ;  /* 0x0000001106077211 */ /* 0x040fe400078e28ff */
[----:B------:R-:W-:Y:S02]  /*0130*/  LEA R23, R23, R8, 0x5 ;  /* 0x0000000817177211 */ /* 0x000fe400078e28ff */
[----:B------:R-:W1:Y:S01]  /*0140*/  LDC R4, c[0x0][0x398] ;  /* 0x0000e600ff047b82 */ /* 0x000e620000000800 */
[----:B------:R-:W-:Y:S02]  /*0150*/  LEA R19, R6, R19, 0x5 ;  /* 0x0000001306137211 */ /* 0x000fe400078e28ff */
[----:B------:R-:W-:-:S02]  /*0160*/  IADD3 R6, PT, PT, R0, 0x1f, RZ ;  /* 0x0000001f00067810 */ /* 0x000fc40007ffe0ff */
[-C--:B------:R-:W-:Y:S02]  /*0170*/  ISETP.GE.U32.AND P1, PT, R7, R0.reuse, PT ;  /* 0x000000000700720c */ /* 0x080fe40003f26070 */
[----:B------:R-:W-:Y:S01]  /*0180*/  SHF.R.U32.HI R16, RZ, 0x5, R6 ;  /* 0x00000005ff107819 */ /* 0x000fe20000011606 */
[----:B------:R-:W-:Y:S01]  /*0190*/  IMAD R6, R23, R0, R17 ;  /* 0x0000000017067224 */ /* 0x000fe200078e0211 */
[----:B------:R-:W-:Y:S02]  /*01a0*/  MOV R25, RZ ;  /* 0x000000ff00197202 */ /* 0x000fe40000000f00 */
[----:B------:R-:W-:Y:S02]  /*01b0*/  MOV R7, R8 ;  /* 0x0000000800077202 */ /* 0x000fe40000000f00 */
[----:B------:R-:W-:Y:S01]  /*01c0*/  IADD3 R16, PT, PT, -R16, RZ, RZ ;  /* 0x000000ff10107210 */ /* 0x000fe20007ffe1ff */
[----:B0-----:R-:W-:Y:S02]  /*01d0*/  ULEA UR4, UR6, UR4, 0x18 ;  /* 0x0000000406047291 */ /* 0x001fe4000f8ec0ff */
[----:B------:R-:W-:-:S04]  /*01e0*/  ULEA UR5, UR6, UR5, 0x18 ;  /* 0x0000000506057291 */ /* 0x000fc8000f8ec0ff */
[C---:B------:R-:W-:Y:S02]  /*01f0*/  LEA R22, R8.reuse, UR4, 0x7 ;  /* 0x0000000408167c11 */ /* 0x040fe4000f8e38ff */
[C---:B------:R-:W-:Y:S02]  /*0200*/  LEA R20, R17.reuse, UR5, 0x2 ;  /* 0x0000000511147c11 */ /* 0x040fe4000f8e10ff */
[----:B------:R-:W-:Y:S02]  /*0210*/  LEA R21, R17, R22, 0x2 ;  /* 0x0000001611157211 */ /* 0x000fe400078e10ff */
[----:B------:R-:W-:-:S07]  /*0220*/  LEA R18, R8, R20, 0x7 ;  /* 0x0000001408127211 */ /* 0x000fce00078e38ff */
.L_x_1:
[----:B-1----:R-:W-:Y:S01]  /*0230*/  MOV R0, R4 ;  /* 0x0000000400007202 */ /* 0x002fe20000000f00 */
[----:B------:R-:W-:Y:S01]  /*0240*/  HFMA2 R24, -RZ, RZ, 0, 0 ;  /* 0x00000000ff187431 */ /* 0x000fe200000001ff */
[----:B------:R-:W-:Y:S02]  /*0250*/  MOV R29, RZ ;  /* 0x000000ff001d7202 */ /* 0x000fe40000000f00 */
[-C--:B------:R-:W-:Y:S02]  /*0260*/  ISETP.GE.AND P0, PT, R17, R0.reuse, PT ;  /* 0x000000001100720c */ /* 0x080fe40003f06270 */
[-C--:B------:R-:W-:Y:S02]  /*0270*/  ISETP.GE.OR P2, PT, R7, R0.reuse, P1 ;  /* 0x000000000700720c */ /* 0x080fe40000f46670 */
[----:B------:R-:W-:-:S11]  /*0280*/  ISETP.GE.U32.OR P0, PT, R23, R0, P0 ;  /* 0x000000001700720c */ /* 0x000fd60000706470 */
[----:B------:R-:W0:Y:S08]  /*0290*/  @!P2 LDC.64 R8, c[0x0][0x388] ;  /* 0x0000e200ff08ab82 */ /* 0x000e300000000a00 */
[----:B------:R-:W1:Y:S01]  /*02a0*/  @!P0 LDC.64 R10, c[0x0][0x380] ;  /* 0x0000e000ff0a8b82 */ /* 0x000e620000000a00 */
[----:B0-----:R-:W-:-:S05]  /*02b0*/  @!P2 IMAD.WIDE.U32 R8, R19, 0x4, R8 ;  /* 0x000000041308a825 */ /* 0x001fca00078e0008 */
[----:B------:R-:W2:Y:S01]  /*02c0*/  @!P2 LDG.E R29, desc[UR8][R8.64] ;  /* 0x00000008081da981 */ /* 0x000ea2000c1e1900 */
[----:B-1----:R-:W-:-:S05]  /*02d0*/  @!P0 IMAD.WIDE.U32 R10, R6, 0x4, R10 ;  /* 0x00000004060a8825 */ /* 0x002fca00078e000a */
[----:B------:R-:W3:Y:S04]  /*02e0*/  @!P0 LDG.E R24, desc[UR8][R10.64] ;  /* 0x000000080a188981 */ /* 0x000ee8000c1e1900 */
[----:B---3--:R-:W-:Y:S04]  /*02f0*/  STS [R21], R24 ;  /* 0x0000001815007388 */ /* 0x008fe80000000800 */
[----:B--2---:R-:W-:Y:S01]  /*0300*/  STS [R18], R29 ;  /* 0x0000001d12007388 */ /* 0x004fe20000000800 */
[----:B------:R-:W-:Y:S06]  /*0310*/  BAR.SYNC.DEFER_BLOCKING 0x0 ;  /* 0x0000000000007b1d */ /* 0x000fec0000010000 */
[----:B------:R-:W-:Y:S04]  /*0320*/  LDS R26, [R20] ;  /* 0x00000000141a7984 */ /* 0x000fe80000000800 */
[----:B------:R-:W0:Y:S04]  /*0330*/  LDS.128 R12, [R22] ;  /* 0x00000000160c7984 */ /* 0x000e280000000c00 */
[----:B------:R-:W1:Y:S04]  /*0340*/  LDS R28, [R20+0x80] ;  /* 0x00008000141c7984 */ /* 0x000e680000000800 */
[----:B------:R-:W2:Y:S04]  /*0350*/  LDS R27, [R20+0x100] ;  /* 0x00010000141b7984 */ /* 0x000ea80000000800 */
[----:B------:R-:W-:Y:S04]  /*0360*/  LDS.128 R8, [R22+0x10] ;  /* 0x0000100016087984 */ /* 0x000fe80000000c00 */
[----:B------:R-:W-:Y:S01]  /*0370*/  LDS R24, [R20+0x280] ;  /* 0x0002800014187984 */ /* 0x000fe20000000800 */
[----:B0-----:R-:W-:-:S03]  /*0380*/  FFMA R26, R12, R26, R25 ;  /* 0x0000001a0c1a7223 */ /* 0x001fc60000000019 */
[----:B------:R-:W0:Y:S01]  /*0390*/  LDS R12, [R20+0x180] ;  /* 0x00018000140c7984 */ /* 0x000e220000000800 */
[----:B-1----:R-:W-:-:S03]  /*03a0*/  FFMA R26, R28, R13, R26 ;  /* 0x0000000d1c1a7223 */ /* 0x002fc6000000001a */
[----:B------:R-:W1:Y:S01]  /*03b0*/  LDS R13, [R20+0x200] ;  /* 0x00020000140d7984 */ /* 0x000e620000000800 */
[----:B--2---:R-:W-:-:S03]  /*03c0*/  FFMA R27, R27, R14, R26 ;  /* 0x0000000e1b1b7223 */ /* 0x004fc6000000001a */
[----:B------:R-:W2:Y:S01]  /*03d0*/  LDS R25, [R20+0x300] ;  /* 0x0003000014197984 */ /* 0x000ea20000000800 */
[----:B0-----:R-:W-:-:S03]  /*03e0*/  FFMA R15, R12, R15, R27 ;  /* 0x0000000f0c0f7223 */ /* 0x001fc6000000001b */
[----:B------:R-:W-:Y:S01]  /*03f0*/  LDS R27, [R20+0x400] ;  /* 0x00040000141b7984 */ /* 0x000fe20000000800 */
[----:B-1----:R-:W-:-:S03]  /*0400*/  FFMA R13, R8, R13, R15 ;  /* 0x0000000d080d7223 */ /* 0x002fc6000000000f */
[----:B------:R-:W0:Y:S01]  /*0410*/  LDS R8, [R20+0x380] ;  /* 0x0003800014087984 */ /* 0x000e220000000800 */
[----:B------:R-:W-:-:S03]  /*0420*/  FFMA R26, R24, R9, R13 ;  /* 0x00000009181a7223 */ /* 0x000fc6000000000d */
[----:B------:R-:W1:Y:S04]  /*0430*/  LDS.128 R12, [R22+0x20] ;  /* 0x00002000160c7984 */ /* 0x000e680000000c00 */
[----:B------:R-:W3:Y:S01]  /*0440*/  LDS R24, [R20+0x480] ;  /* 0x0004800014187984 */ /* 0x000ee20000000800 */
[----:B--2---:R-:W-:-:S03]  /*0450*/  FFMA R9, R25, R10, R26 ;  /* 0x0000000a19097223 */ /* 0x004fc6000000001a */
[----:B------:R-:W2:Y:S01]  /*0460*/  LDS R25, [R20+0x500] ;  /* 0x0005000014197984 */ /* 0x000ea20000000800 */
[----:B0-----:R-:W-:-:S04]  /*0470*/  FFMA R9, R8, R11, R9 ;  /* 0x0000000b08097223 */ /* 0x001fc80000000009 */
[----:B-1----:R-:W-:Y:S02]  /*0480*/  FFMA R9, R12, R27, R9 ;  /* 0x0000001b0c097223 */ /* 0x002fe40000000009 */
[----:B------:R-:W0:Y:S02]  /*0490*/  LDS R12, [R20+0x580] ;  /* 0x00058000140c7984 */ /* 0x000e240000000800 */
[----:B---3--:R-:W-:Y:S02]  /*04a0*/  FFMA R26, R24, R13, R9 ;  /* 0x0000000d181a7223 */ /* 0x008fe40000000009 */
[----:B------:R-:W-:Y:S04]  /*04b0*/  LDS R27, [R20+0x600] ;  /* 0x00060000141b7984 */ /* 0x000fe80000000800 */
        /* <DEDUP_REMOVED lines=36> */
[----:B------:R-:W1:Y:S01]  /*0700*/  LDS.128 R8, [R22+0x70] ;  /* 0x0000700016087984 */ /* 0x000e620000000c00 */
[----:B--2---:R-:W-:-:S03]  /*0710*/  FFMA R25, R25, R14, R24 ;  /* 0x0000000e19197223 */ /* 0x004fc60000000018 */
[----:B------:R-:W2:Y:S04]  /*0720*/  LDS R27, [R20+0xe80] ;  /* 0x000e8000141b7984 */ /* 0x000ea80000000800 */
[----:B------:R-:W3:Y:S04]  /*0730*/  LDS R24, [R20+0xf00] ;  /* 0x000f000014187984 */ /* 0x000ee80000000800 */
[----:B------:R-:W4:Y:S01]  /*0740*/  LDS R14, [R20+0xf80] ;  /* 0x000f8000140e7984 */ /* 0x000f220000000800 */
[----:B------:R-:W-:Y:S01]  /*0750*/  IADD3 R16, PT, PT, R16, 0x1, RZ ;  /* 0x0000000110107810 */ /* 0x000fe20007ffe0ff */
[----:B------:R-:W-:Y:S03]  /*0760*/  BAR.SYNC.DEFER_BLOCKING 0x0 ;  /* 0x0000000000007b1d */ /* 0x000fe60000010000 */
[----:B------:R-:W-:Y:S01]  /*0770*/  ISETP.NE.AND P0, PT, R16, RZ, PT ;  /* 0x000000ff1000720c */ /* 0x000fe20003f05270 */
[----:B0-----:R-:W-:-:S04]  /*0780*/  FFMA R15, R12, R15, R25 ;  /* 0x0000000f0c0f7223 */ /* 0x001fc80000000019 */
[----:B-1----:R-:W-:-:S04]  /*0790*/  FFMA R8, R8, R13, R15 ;  /* 0x0000000d08087223 */ /* 0x002fc8000000000f */
[----:B--2---:R-:W-:-:S04]  /*07a0*/  FFMA R9, R27, R9, R8 ;  /* 0x000000091b097223 */ /* 0x004fc80000000008 */
[----:B---3--:R-:W-:Y:S01]  /*07b0*/  FFMA R9, R24, R10, R9 ;  /* 0x0000000a18097223 */ /* 0x008fe20000000009 */
[----:B------:R-:W-:Y:S02]  /*07c0*/  IADD3 R7, PT, PT, R7, 0x20, RZ ;  /* 0x0000002007077810 */ /* 0x000fe40007ffe0ff */
[----:B------:R-:W-:Y:S01]  /*07d0*/  IADD3 R17, PT, PT, R17, 0x20, RZ ;  /* 0x0000002011117810 */ /* 0x000fe20007ffe0ff */
[----:B----4-:R-:W-:Y:S01]  /*07e0*/  FFMA R25, R14, R11, R9 ;  /* 0x0000000b0e197223 */ /* 0x010fe20000000009 */
[----:B------:R-:W-:Y:S02]  /*07f0*/  LEA R19, R0, R19, 0x5 ;  /* 0x0000001300137211 */ /* 0x000fe400078e28ff */
[----:B------:R-:W-:Y:S01]  /*0800*/  IADD3 R6, PT, PT, R6, 0x20, RZ ;  /* 0x0000002006067810 */ /* 0x000fe20007ffe0ff */
[----:B------:R-:W-:Y:S06]  /*0810*/  @P0 BRA `(.L_x_1) ;  /* 0xfffffff800840947 */ /* 0x000fec000383ffff */
.L_x_0:
[----:B------:R-:W-:-:S13]  /*0820*/  ISETP.GE.AND P0, PT, R5, R0, PT ;  /* 0x000000000500720c */ /* 0x000fda0003f06270 */
[----:B------:R-:W-:Y:S05]  /*0830*/  @P0 EXIT ;  /* 0x000000000000094d */ /* 0x000fea0003800000 */
[----:B------:R-:W0:Y:S01]  /*0840*/  LDC.64 R4, c[0x0][0x390] ;  /* 0x0000e400ff047b82 */ /* 0x000e220000000a00 */
[----:B------:R-:W-:-:S04]  /*0850*/  IMAD R3, R3, R0, R2 ;  /* 0x0000000003037224 */ /* 0x000fc800078e0202 */
[----:B0-----:R-:W-:-:S05]  /*0860*/  IMAD.WIDE.U32 R2, R3, 0x4, R4 ;  /* 0x0000000403027825 */ /* 0x001fca00078e0004 */
[----:B------:R-:W-:Y:S01]  /*0870*/  STG.E desc[UR8][R2.64], R25 ;  /* 0x0000001902007986 */ /* 0x000fe2000c101908 */
[----:B------:R-:W-:Y:S05]  /*0880*/  EXIT ;  /* 0x000000000000794d */ /* 0x000fea0003800000 */
.L_x_2:
[----:B------:R-:W-:-:S00]  /*0890*/  BRA `(.L_x_2) ;  /* 0xfffffffc00fc7947 */ /* 0x000fc0000383ffff */
[----:B------:R-:W-:-:S00]  /*08a0*/  NOP ;  /* 0x0000000000007918 */ /* 0x000fc00000000000 */
        /* <DEDUP_REMOVED lines=13> */
.L_x_8:


//--------------------- .text._Z19matrixMultiplyNaivePfS_S_i --------------------------
	.section	.text._Z19matrixMultiplyNaivePfS_S_i,"ax",@progbits
	.align	128
        .global         _Z19matrixMultiplyNaivePfS_S_i
        .type           _Z19matrixMultiplyNaivePfS_S_i,@function
        .size           _Z19matrixMultiplyNaivePfS_S_i,(.L_x_9 - _Z19matrixMultiplyNaivePfS_S_i)
        .other          _Z19matrixMultiplyNaivePfS_S_i,@"STO_CUDA_ENTRY STV_DEFAULT"
_Z19matrixMultiplyNaivePfS_S_i:
.text._Z19matrixMultiplyNaivePfS_S_i:
[----:B------:R-:W-:Y:S01]  /*0000*/  LDC R1, c[0x0][0x37c] ;  /* 0x0000df00ff017b82 */ /* 0x000fe20000000800 */
[----:B------:R-:W0:Y:S07]  /*0010*/  S2R R0, SR_TID.Y ;  /* 0x0000000000007919 */ /* 0x000e2e0000002200 */
[----:B------:R-:W0:Y:S01]  /*0020*/  S2UR UR4, SR_CTAID.Y ;  /* 0x00000000000479c3 */ /* 0x000e220000002600 */
[----:B------:R-:W1:Y:S01]  /*0030*/  LDCU UR20, c[0x0][0x398] ;  /* 0x00007300ff1477ac */ /* 0x000e620008000800 */
[----:B------:R-:W2:Y:S06]  /*0040*/  S2R R3, SR_TID.X ;  /* 0x0000000000037919 */ /* 0x000eac0000002100 */
[----:B------:R-:W0:Y:S08]  /*0050*/  LDC R13, c[0x0][0x364] ;  /* 0x0000d900ff0d7b82 */ /* 0x000e300000000800 */
[----:B------:R-:W2:Y:S08]  /*0060*/  S2UR UR5, SR_CTAID.X ;  /* 0x00000000000579c3 */ /* 0x000eb00000002500 */
[----:B------:R-:W2:Y:S01]  /*0070*/  LDC R2, c[0x0][0x360] ;  /* 0x0000d800ff027b82 */ /* 0x000ea20000000800 */
[----:B0-----:R-:W-:-:S02]  /*0080*/  IMAD R13, R13, UR4, R0 ;  /* 0x000000040d0d7c24 */ /* 0x001fc4000f8e0200 */
[----:B--2---:R-:W-:-:S05]  /*0090*/  IMAD R0, R2, UR5, R3 ;  /* 0x0000000502007c24 */ /* 0x004fca000f8e0203 */
[----:B------:R-:W-:-:S04]  /*00a0*/  VIMNMX R2, PT, PT, R13, R0, !PT ;  /* 0x000000000d027248 */ /* 0x000fc80007fe0100 */
[----:B-1----:R-:W-:-:S13]  /*00b0*/  ISETP.GE.AND P0, PT, R2, UR20, PT ;  /* 0x0000001402007c0c */ /* 0x002fda000bf06270 */
[----:B------:R-:W-:Y:S05]  /*00c0*/  @P0 EXIT ;  /* 0x000000000000094d */ /* 0x000fea0003800000 */
[----:B------:R-:W-:Y:S01]  /*00d0*/  UISETP.GE.U32.AND UP0, UPT, UR20, 0x8, UPT ;  /* 0x000000081400788c */ /* 0x000fe2000bf06070 */
[----:B------:R-:W-:Y:S02]  /*00e0*/  HFMA2 R12, -RZ, RZ, 0, 0 ;  /* 0x00000000ff0c7431 */ /* 0x000fe400000001ff */
[----:B------:R-:W-:Y:S01]  /*00f0*/  IMAD R13, R13, UR20, RZ ;  /* 0x000000140d0d7c24 */ /* 0x000fe2000f8e02ff */
[----:B------:R-:W-:Y:S01]  /*0100*/  UMOV UR4, URZ ;  /* 0x000000ff00047c82 */ /* 0x000fe20008000000 */
[----:B------:R-:W0:Y:S04]  /*0110*/  LDCU.64 UR18, c[0x0][0x358] ;  /* 0x00006b00ff1277ac */ /* 0x000e280008000a00 */
[----:B------:R-:W-:Y:S05]  /*0120*/  BRA.U !UP0, `(.L_x_3) ;  /* 0x0000000508047547 */ /* 0x000fea000b800000 */
[----:B------:R-:W1:Y:S01]  /*0130*/  LDCU.128 UR24, c[0x0][0x380] ;  /* 0x00007000ff1877ac */ /* 0x000e620008000c00 */
[----:B------:R-:W-:Y:S02]  /*0140*/  MOV R12, RZ ;  /* 0x000000ff000c7202 */ /* 0x000fe40000000f00 */
[----:B------:R-:W-:Y:S01]  /*0150*/  MOV R14, R0 ;  /* 0x00000000000e7202 */ /* 0x000fe20000000f00 */
[----:B------:R-:W-:-:S04]  /*0160*/  ULOP3.LUT UR4, UR20, 0x7ffffff8, URZ, 0xc0, !UPT ;  /* 0x7ffffff814047892 */ /* 0x000fc8000f8ec0ff */
[----:B------:R-:W-:Y:S01]  /*0170*/  UIADD3 UR5, UPT, UPT, -UR4, URZ, URZ ;  /* 0x000000ff04057290 */ /* 0x000fe2000fffe1ff */
[----:B-1----:R-:W-:Y:S01]  /*0180*/  MOV R2, UR24 ;  /* 0x0000001800027c02 */ /* 0x002fe20008000f00 */
[----:B------:R-:W-:Y:S01]  /*0190*/  UIMAD.WIDE UR6, UR20, 0x8, UR26 ;  /* 0x00000008140678a5 */ /* 0x000fe2000f8e021a */
[----:B------:R-:W-:Y:S01]  /*01a0*/  MOV R3, UR25 ;  /* 0x0000001900037c02 */ /* 0x000fe20008000f00 */
[----:B------:R-:W-:Y:S02]  /*01b0*/  UIMAD.WIDE UR8, UR20, 0xc, UR26 ;  /* 0x0000000c140878a5 */ /* 0x000fe4000f8e021a */
[----:B------:R-:W-:Y:S01]  /*01c0*/  UIMAD.WIDE UR10, UR20, 0x10, UR26 ;  /* 0x00000010140a78a5 */ /* 0x000fe2000f8e021a */
[----:B------:R-:W-:Y:S01]  /*01d0*/  IMAD.WIDE.U32 R2, R13, 0x4, R2 ;  /* 0x000000040d027825 */ /* 0x000fe200078e0002 */
[----:B------:R-:W-:Y:S02]  /*01e0*/  UIMAD.WIDE UR12, UR20, 0x14, UR26 ;  /* 0x00000014140c78a5 */ /* 0x000fe4000f8e021a */
[----:B------:R-:W-:Y:S01]  /*01f0*/  UIMAD.WIDE UR14, UR20, 0x18, UR26 ;  /* 0x00000018140e78a5 */ /* 0x000fe2000f8e021a */
[----:B------:R-:W-:Y:S01]  /*0200*/  IADD3 R2, P0, PT, R2, 0x10, RZ ;  /* 0x0000001002027810 */ /* 0x000fe20007f1e0ff */
[----:B------:R-:W-:-:S03]  /*0210*/  UIMAD.WIDE UR16, UR20, 0x1c, UR26 ;  /* 0x0000001c141078a5 */ /* 0x000fc6000f8e021a */
[----:B------:R-:W-:-:S09]  /*0220*/  IADD3.X R3, PT, PT, RZ, R3, RZ, P0, !PT ;  /* 0x00000003ff037210 */ /* 0x000fd200007fe4ff */
.L_x_4:
[----:B------:R-:W-:Y:S01]  /*0230*/  UIMAD.WIDE UR22, UR20, 0x4, UR26 ;  /* 0x00000004141678a5 */ /* 0x000fe2000f8e021a */
[----:B------:R-:W-:Y:S02]  /*0240*/  IMAD.MOV.U32 R23, RZ, RZ, 0x4 ;  /* 0x00000004ff177424 */ /* 0x000fe400078e00ff */
[----:B------:R-:W-:Y:S01]  /*0250*/  HFMA2 R11, -RZ, RZ, 0, 2.384185791015625e-07 ;  /* 0x00000004ff0b7431 */ /* 0x000fe200000001ff */
[----:B------:R-:W-:Y:S01]  /*0260*/  MOV R25, 0x4 ;  /* 0x0000000400197802 */ /* 0x000fe20000000f00 */
[----:B0-----:R-:W2:Y:S01]  /*0270*/  LDG.E R21, desc[UR18][R2.64+-0x10] ;  /* 0xfffff01202157981 */ /* 0x001ea2000c1e1900 */
[C---:B------:R-:W-:Y:S01]  /*0280*/  IMAD.WIDE R22, R14.reuse, R23, UR26 ;  /* 0x0000001a0e167e25 */ /* 0x040fe2000f8e0217 */
[----:B------:R-:W-:Y:S02]  /*0290*/  MOV R8, UR22 ;  /* 0x0000001600087c02 */ /* 0x000fe40008000f00 */
[----:B------:R-:W-:Y:S01]  /*02a0*/  MOV R9, UR23 ;  /* 0x0000001700097c02 */ /* 0x000fe20008000f00 */
[----:B------:R-:W3:Y:S02]  /*02b0*/  LDG.E R19, desc[UR18][R2.64+-0xc] ;  /* 0xfffff41202137981 */ /* 0x000ee4000c1e1900 */
[----:B------:R-:W-:-:S02]  /*02c0*/  IMAD.WIDE R8, R14, 0x4, R8 ;  /* 0x000000040e087825 */ /* 0x000fc400078e0208 */
[----:B------:R-:W2:Y:S01]  /*02d0*/  LDG.E R22, desc[UR18][R22.64] ;  /* 0x0000001216167981 */ /* 0x000ea2000c1e1900 */
[----:B------:R-:W-:Y:S01]  /*02e0*/  MOV R5, 0x4 ;  /* 0x0000000400057802 */ /* 0x000fe20000000f00 */
[C---:B------:R-:W-:Y:S02]  /*02f0*/  IMAD.WIDE R24, R14.reuse, R25, UR6 ;  /* 0x000000060e187e25 */ /* 0x040fe4000f8e0219 */
[----:B------:R0:W3:Y:S02]  /*0300*/  LDG.E R20, desc[UR18][R8.64] ;  /* 0x0000001208147981 */ /* 0x0000e4000c1e1900 */
[----:B------:R-:W-:Y:S02]  /*0310*/  IMAD.WIDE R10, R14, R11, UR8 ;  /* 0x000000080e0a7e25 */ /* 0x000fe4000f8e020b */
[----:B------:R-:W4:Y:S04]  /*0320*/  LDG.E R18, desc[UR18][R24.64] ;  /* 0x0000001218127981 */ /* 0x000f28000c1e1900 */
[----:B------:R-:W4:Y:S01]  /*0330*/  LDG.E R17, desc[UR18][R2.64+-0x8] ;  /* 0xfffff81202117981 */ /* 0x000f22000c1e1900 */
[----:B0-----:R-:W-:-:S02]  /*0340*/  HFMA2 R9, -RZ, RZ, 0, 2.384185791015625e-07 ;  /* 0x00000004ff097431 */ /* 0x001fc400000001ff */
[----:B------:R-:W-:Y:S01]  /*0350*/  IMAD.MOV.U32 R7, RZ, RZ, 0x4 ;  /* 0x00000004ff077424 */ /* 0x000fe200078e00ff */
[----:B------:R0:W5:Y:S01]  /*0360*/  LDG.E R16, desc[UR18][R10.64] ;  /* 0x000000120a107981 */ /* 0x000162000c1e1900 */
[----:B------:R-:W-:-:S03]  /*0370*/  IMAD.WIDE R4, R14, R5, UR10 ;  /* 0x0000000a0e047e25 */ /* 0x000fc6000f8e0205 */
[----:B------:R-:W5:Y:S01]  /*0380*/  LDG.E R15, desc[UR18][R2.64+-0x4] ;  /* 0xfffffc12020f7981 */ /* 0x000f62000c1e1900 */
[C---:B------:R-:W-:Y:S01]  /*0390*/  IMAD.WIDE R6, R14.reuse, R7, UR12 ;  /* 0x0000000c0e067e25 */ /* 0x040fe2000f8e0207 */
[----:B------:R-:W-:Y:S02]  /*03a0*/  MOV R27, 0x4 ;  /* 0x00000004001b7802 */ /* 0x000fe40000000f00 */
[----:B------:R1:W5:Y:S01]  /*03b0*/  LDG.E R4, desc[UR18][R4.64] ;  /* 0x0000001204047981 */ /* 0x000362000c1e1900 */
[----:B------:R-:W-:-:S03]  /*03c0*/  IMAD.WIDE R8, R14, R9, UR14 ;  /* 0x0000000e0e087e25 */ /* 0x000fc6000f8e0209 */
[----:B------:R-:W5:Y:S01]  /*03d0*/  LDG.E R23, desc[UR18][R2.64] ;  /* 0x0000001202177981 */ /* 0x000f62000c1e1900 */
[----:B0-----:R-:W-:-:S03]  /*03e0*/  IMAD.WIDE R10, R14, R27, UR16 ;  /* 0x000000100e0a7e25 */ /* 0x001fc6000f8e021b */
[----:B------:R-:W5:Y:S04]  /*03f0*/  LDG.E R7, desc[UR18][R6.64] ;  /* 0x0000001206077981 */ /* 0x000f68000c1e1900 */
[----:B------:R-:W5:Y:S04]  /*0400*/  LDG.E R24, desc[UR18][R2.64+0x4] ;  /* 0x0000041202187981 */ /* 0x000f68000c1e1900 */
[----:B------:R-:W5:Y:S04]  /*0410*/  LDG.E R8, desc[UR18][R8.64] ;  /* 0x0000001208087981 */ /* 0x000f68000c1e1900 */
[----:B------:R-:W5:Y:S04]  /*0420*/  LDG.E R25, desc[UR18][R2.64+0x8] ;  /* 0x0000081202197981 */ /* 0x000f68000c1e1900 */
[----:B------:R-:W5:Y:S04]  /*0430*/  LDG.E R10, desc[UR18][R10.64] ;  /* 0x000000120a0a7981 */ /* 0x000f68000c1e1900 */
[----:B------:R0:W5:Y:S01]  /*0440*/  LDG.E R27, desc[UR18][R2.64+0xc] ;  /* 0x00000c12021b7981 */ /* 0x000162000c1e1900 */
[----:B------:R-:W-:-:S04]  /*0450*/  UIADD3 UR5, UPT, UPT, UR5, 0x8, URZ ;  /* 0x0000000805057890 */ /* 0x000fc8000fffe0ff */
[----:B------:R-:W-:Y:S01]  /*0460*/  UISETP.NE.AND UP0, UPT, UR5, URZ, UPT ;  /* 0x000000ff0500728c */ /* 0x000fe2000bf05270 */
[----:B-1----:R-:W-:Y:S02]  /*0470*/  MOV R5, UR20 ;  /* 0x0000001400057c02 */ /* 0x002fe40008000f00 */
[----:B0-----:R-:W-:Y:S02]  /*0480*/  IADD3 R2, P0, PT, R2, 0x20, RZ ;  /* 0x0000002002027810 */ /* 0x001fe40007f1e0ff */
[----:B------:R-:W-:Y:S02]  /*0490*/  LEA R14, R5, R14, 0x3 ;  /* 0x0000000e050e7211 */ /* 0x000fe400078e18ff */
[----:B------:R-:W-:Y:S01]  /*04a0*/  IADD3.X R3, PT, PT, RZ, R3, RZ, P0, !PT ;  /* 0x00000003ff037210 */ /* 0x000fe200007fe4ff */
[----:B--2---:R-:W-:-:S04]  /*04b0*/  FFMA R22, R21, R22, R12 ;  /* 0x0000001615167223 */ /* 0x004fc8000000000c */
[----:B---3--:R-:W-:-:S04]  /*04c0*/  FFMA R20, R19, R20, R22 ;  /* 0x0000001413147223 */ /* 0x008fc80000000016 */
[----:B----4-:R-:W-:-:S04]  /*04d0*/  FFMA R18, R17, R18, R20 ;  /* 0x0000001211127223 */ /* 0x010fc80000000014 */
[----:B-----5:R-:W-:-:S04]  /*04e0*/  FFMA R16, R15, R16, R18 ;  /* 0x000000100f107223 */ /* 0x020fc80000000012 */
[----:B------:R-:W-:-:S04]  /*04f0*/  FFMA R23, R23, R4, R16 ;  /* 0x0000000417177223 */ /* 0x000fc80000000010 */
[----:B------:R-:W-:-:S04]  /*0500*/  FFMA R24, R24, R7, R23 ;  /* 0x0000000718187223 */ /* 0x000fc80000000017 */
[----:B------:R-:W-:-:S04]  /*0510*/  FFMA R8, R25, R8, R24 ;  /* 0x0000000819087223 */ /* 0x000fc80000000018 */
[----:B------:R-:W-:Y:S01]  /*0520*/  FFMA R12, R27, R10, R8 ;  /* 0x0000000a1b0c7223 */ /* 0x000fe20000000008 */
[----:B------:R-:W-:Y:S06]  /*0530*/  BRA.U UP0, `(.L_x_4) ;  /* 0xfffffffd003c7547 */ /* 0x000fec000b83ffff */
.L_x_3:
[----:B------:R-:W-:-:S04]  /*0540*/  ULOP3.LUT UR6, UR20, 0x7, URZ, 0xc0, !UPT ;  /* 0x0000000714067892 */ /* 0x000fc8000f8ec0ff */
[----:B------:R-:W-:-:S09]  /*0550*/  UISETP.NE.AND UP0, UPT, UR6, URZ, UPT ;  /* 0x000000ff0600728c */ /* 0x000fd2000bf05270 */
[----:B------:R-:W-:Y:S05]  /*0560*/  BRA.U !UP0, `(.L_x_5) ;  /* 0x0000000508387547 */ /* 0x000fea000b800000 */
[----:B------:R-:W-:Y:S02]  /*0570*/  UISETP.GE.U32.AND UP0, UPT, UR6, 0x4, UPT ;  /* 0x000000040600788c */ /* 0x000fe4000bf06070 */
[----:B------:R-:W-:-:S04]  /*0580*/  ULOP3.LUT UR5, UR20, 0x3, URZ, 0xc0, !UPT ;  /* 0x0000000314057892 */ /* 0x000fc8000f8ec0ff */
[----:B------:R-:W-:-:S03]  /*0590*/  UISETP.NE.AND UP1, UPT, UR5, URZ, UPT ;  /* 0x000000ff0500728c */ /* 0x000fc6000bf25270 */
[----:B------:R-:W-:Y:S08]  /*05a0*/  BRA.U !UP0, `(.L_x_6) ;  /* 0x00000001087c7547 */ /* 0x000ff0000b800000 */
[----:B------:R-:W1:Y:S01]  /*05b0*/  LDC.64 R6, c[0x0][0x388] ;  /* 0x0000e200ff067b82 */ /* 0x000e620000000a00 */
[----:B------:R-:W2:Y:S01]  /*05c0*/  LDCU.64 UR6, c[0x0][0x380] ;  /* 0x00007000ff0677ac */ /* 0x000ea20008000a00 */
[----:B------:R-:W-:Y:S01]  /*05d0*/  IMAD.U32 R9, RZ, RZ, UR4 ;  /* 0x00000004ff097e24 */ /* 0x000fe2000f8e00ff */
[C---:B------:R-:W-:Y:S02]  /*05e0*/  IADD3 R3, PT, PT, R13.reuse, UR4, RZ ;  /* 0x000000040d037c10 */ /* 0x040fe4000fffe0ff */
[----:B------:R-:W-:Y:S01]  /*05f0*/  IADD3 R10, P0, PT, R13, UR4, RZ ;  /* 0x000000040d0a7c10 */ /* 0x000fe2000ff1e0ff */
[----:B------:R-:W-:Y:S01]  /*0600*/  IMAD R9, R9, UR20, R0 ;  /* 0x0000001409097c24 */ /* 0x000fe2000f8e0200 */
[----:B------:R-:W-:Y:S01]  /*0610*/  MOV R11, UR20 ;  /* 0x00000014000b7c02 */ /* 0x000fe20008000f00 */
[----:B------:R-:W3:Y:S01]  /*0620*/  LDC.64 R4, c[0x0][0x380] ;  /* 0x0000e000ff047b82 */ /* 0x000ee20000000a00 */
[----:B------:R-:W-:Y:S01]  /*0630*/  MOV R15, UR20 ;  /* 0x00000014000f7c02 */ /* 0x000fe20008000f00 */
[----:B-1----:R-:W-:Y:S01]  /*0640*/  IMAD.WIDE R6, R9, 0x4, R6 ;  /* 0x0000000409067825 */ /* 0x002fe200078e0206 */
[----:B------:R-:W-:-:S05]  /*0650*/  MOV R9, UR20 ;  /* 0x0000001400097c02 */ /* 0x000fca0008000f00 */
[----:B------:R-:W-:Y:S02]  /*0660*/  IMAD.WIDE R8, R9, 0x4, R6 ;  /* 0x0000000409087825 */ /* 0x000fe400078e0206 */
[----:B0-----:R-:W4:Y:S02]  /*0670*/  LDG.E R6, desc[UR18][R6.64] ;  /* 0x0000001206067981 */ /* 0x001f24000c1e1900 */
[----:B---3--:R-:W-:Y:S01]  /*0680*/  IMAD.WIDE.U32 R4, R3, 0x4, R4 ;  /* 0x0000000403047825 */ /* 0x008fe200078e0004 */
[----:B------:R-:W-:Y:S01]  /*0690*/  IADD3.X R3, PT, PT, RZ, RZ, RZ, P0, !PT ;  /* 0x000000ffff037210 */ /* 0x000fe200007fe4ff */
[----:B------:R-:W3:Y:S01]  /*06a0*/  LDG.E R17, desc[UR18][R8.64] ;  /* 0x0000001208117981 */ /* 0x000ee2000c1e1900 */
[----:B--2---:R-:W-:-:S03]  /*06b0*/  LEA R2, P0, R10, UR6, 0x2 ;  /* 0x000000060a027c11 */ /* 0x004fc6000f8010ff */
[----:B------:R-:W4:Y:S01]  /*06c0*/  LDG.E R5, desc[UR18][R4.64] ;  /* 0x0000001204057981 */ /* 0x000f22000c1e1900 */
[----:B------:R-:W-:Y:S01]  /*06d0*/  LEA.HI.X R3, R10, UR7, R3, 0x2, P0 ;  /* 0x000000070a037c11 */ /* 0x000fe200080f1403 */
[----:B------:R-:W-:-:S04]  /*06e0*/  IMAD.WIDE R10, R11, 0x4, R8 ;  /* 0x000000040b0a7825 */ /* 0x000fc800078e0208 */
[----:B------:R-:W3:Y:S01]  /*06f0*/  LDG.E R16, desc[UR18][R2.64+0x4] ;  /* 0x0000041202107981 */ /* 0x000ee2000c1e1900 */
[----:B------:R-:W-:-:S03]  /*0700*/  IMAD.WIDE R14, R15, 0x4, R10 ;  /* 0x000000040f0e7825 */ /* 0x000fc600078e020a */
[----:B------:R-:W2:Y:S04]  /*0710*/  LDG.E R19, desc[UR18][R10.64] ;  /* 0x000000120a137981 */ /* 0x000ea8000c1e1900 */
[----:B------:R-:W2:Y:S04]  /*0720*/  LDG.E R18, desc[UR18][R2.64+0x8] ;  /* 0x0000081202127981 */ /* 0x000ea8000c1e1900 */
[----:B------:R-:W5:Y:S04]  /*0730*/  LDG.E R20, desc[UR18][R2.64+0xc] ;  /* 0x00000c1202147981 */ /* 0x000f68000c1e1900 */
[----:B------:R-:W5:Y:S01]  /*0740*/  LDG.E R14, desc[UR18][R14.64] ;  /* 0x000000120e0e7981 */ /* 0x000f62000c1e1900 */
[----:B------:R-:W-:Y:S01]  /*0750*/  UIADD3 UR4, UPT, UPT, UR4, 0x4, URZ ;  /* 0x0000000404047890 */ /* 0x000fe2000fffe0ff */
[----:B----4-:R-:W-:-:S04]  /*0760*/  FFMA R5, R5, R6, R12 ;  /* 0x0000000605057223 */ /* 0x010fc8000000000c */
[----:B---3--:R-:W-:-:S04]  /*0770*/  FFMA R5, R16, R17, R5 ;  /* 0x0000001110057223 */ /* 0x008fc80000000005 */
[----:B--2---:R-:W-:-:S04]  /*0780*/  FFMA R5, R18, R19, R5 ;  /* 0x0000001312057223 */ /* 0x004fc80000000005 */
[----:B-----5:R-:W-:-:S07]  /*0790*/  FFMA R12, R20, R14, R5 ;  /* 0x0000000e140c7223 */ /* 0x020fce0000000005 */
.L_x_6:
[----:B------:R-:W-:Y:S05]  /*07a0*/  BRA.U !UP1, `(.L_x_5) ;  /* 0x0000000109a87547 */ /* 0x000fea000b800000 */
[----:B------:R-:W-:Y:S01]  /*07b0*/  UISETP.NE.AND UP0, UPT, UR5, 0x1, UPT ;  /* 0x000000010500788c */ /* 0x000fe2000bf05270 */
[----:B------:R-:W-:Y:S01]  /*07c0*/  MOV R7, UR4 ;  /* 0x0000000400077c02 */ /* 0x000fe20008000f00 */
[----:B------:R-:W-:Y:S02]  /*07d0*/  ULOP3.LUT UR5, UR20, 0x1, URZ, 0xc0, !UPT ;  /* 0x0000000114057892 */ /* 0x000fe4000f8ec0ff */
[----:B------:R-:W-:Y:S02]  /*07e0*/  MOV R15, UR20 ;  /* 0x00000014000f7c02 */ /* 0x000fe40008000f00 */
[----:B------:R-:W-:Y:S01]  /*07f0*/  UISETP.NE.U32.AND UP1, UPT, UR5, 0x1, UPT ;  /* 0x000000010500788c */ /* 0x000fe2000bf25070 */
[----:B------:R-:W-:-:S04]  /*0800*/  PLOP3.LUT P1, PT, PT, PT, UP0, 0x80, 0x8 ;  /* 0x000000000008781c */ /* 0x000fc80003f2f008 */
[----:B------:R-:W1:Y:S01]  /*0810*/  @UP0 LDCU.128 UR8, c[0x0][0x380] ;  /* 0x00007000ff0807ac */ /* 0x000e620008000c00 */
[----:B------:R-:W-:Y:S01]  /*0820*/  PLOP3.LUT P0, PT, PT, PT, UP1, 0x80, 0x8 ;  /* 0x000000000008781c */ /* 0x000fe20003f0f018 */
[----:B------:R-:W2:Y:S04]  /*0830*/  @UP0 LDCU.64 UR6, c[0x0][0x380] ;  /* 0x00007000ff0607ac */ /* 0x000ea80008000a00 */
[----:B------:R-:W3:Y:S03]  /*0840*/  @!UP1 LDCU.128 UR12, c[0x0][0x380] ;  /* 0x00007000ff0c97ac */ /* 0x000ee60008000c00 */
[C---:B------:R-:W-:Y:S02]  /*0850*/  @P1 IADD3 R3, PT, PT, R13.reuse, UR4, RZ ;  /* 0x000000040d031c10 */ /* 0x040fe4000fffe0ff */
[----:B------:R-:W-:Y:S01]  /*0860*/  @P1 IADD3 R6, P2, PT, R13, UR4, RZ ;  /* 0x000000040d061c10 */ /* 0x000fe2000ff5e0ff */
[----:B------:R-:W-:Y:S01]  /*0870*/  @UP0 UIADD3 UR4, UPT, UPT, UR4, 0x2, URZ ;  /* 0x0000000204040890 */ /* 0x000fe2000fffe0ff */
[----:B-1----:R-:W-:Y:S01]  /*0880*/  MOV R11, UR9 ;  /* 0x00000009000b7c02 */ /* 0x002fe20008000f00 */
[----:B------:R-:W-:Y:S01]  /*0890*/  IMAD.U32 R10, RZ, RZ, UR8 ;  /* 0x00000008ff0a7e24 */ /* 0x000fe2000f8e00ff */
[----:B------:R-:W-:-:S02]  /*08a0*/  MOV R4, UR10 ;  /* 0x0000000a00047c02 */ /* 0x000fc40008000f00 */
[----:B------:R-:W-:Y:S01]  /*08b0*/  MOV R5, UR11 ;  /* 0x0000000b00057c02 */ /* 0x000fe20008000f00 */
[----:B------:R-:W-:-:S04]  /*08c0*/  @P1 IMAD.WIDE.U32 R10, R3, 0x4, R10 ;  /* 0x00000004030a1825 */ /* 0x000fc800078e000a */
[----:B------:R-:W-:Y:S01]  /*08d0*/  @P1 IMAD R3, R7, UR20, R0 ;  /* 0x0000001407031c24 */ /* 0x000fe2000f8e0200 */
[----:B------:R-:W-:Y:S01]  /*08e0*/  @P1 IADD3.X R7, PT, PT, RZ, RZ, RZ, P2, !PT ;  /* 0x000000ffff071210 */ /* 0x000fe200017fe4ff */
[----:B------:R-:W-:Y:S01]  /*08f0*/  IMAD.U32 R19, RZ, RZ, UR4 ;  /* 0x00000004ff137e24 */ /* 0x000fe2000f8e00ff */
[C---:B--2---:R-:W-:Y:S01]  /*0900*/  @P1 LEA R2, P2, R6.reuse, UR6, 0x2 ;  /* 0x0000000606021c11 */ /* 0x044fe2000f8410ff */
[----:B------:R-:W-:Y:S01]  /*0910*/  @P1 IMAD.WIDE R4, R3, 0x4, R4 ;  /* 0x0000000403041825 */ /* 0x000fe200078e0204 */
[----:B------:R-:W-:Y:S01]  /*0920*/  @!P0 IADD3 R17, PT, PT, R13, UR4, RZ ;  /* 0x000000040d118c10 */ /* 0x000fe2000fffe0ff */
[----:B0-----:R-:W2:Y:S01]  /*0930*/  @P1 LDG.E R11, desc[UR18][R10.64] ;  /* 0x000000120a0b1981 */ /* 0x001ea2000c1e1900 */
[----:B------:R-:W-:Y:S01]  /*0940*/  @P1 LEA.HI.X R3, R6, UR7, R7, 0x2, P2 ;  /* 0x0000000706031c11 */ /* 0x000fe200090f1407 */
[----:B------:R-:W-:Y:S01]  /*0950*/  @!P0 IMAD R19, R19, UR20, R0 ;  /* 0x0000001413138c24 */ /* 0x000fe2000f8e0200 */
[----:B---3--:R-:W-:Y:S01]  /*0960*/  MOV R6, UR12 ;  /* 0x0000000c00067c02 */ /* 0x008fe20008000f00 */
[----:B------:R-:W-:Y:S01]  /*0970*/  @P1 IMAD.WIDE R14, R15, 0x4, R4 ;  /* 0x000000040f0e1825 */ /* 0x000fe200078e0204 */
[----:B------:R-:W-:Y:S01]  /*0980*/  MOV R7, UR13 ;  /* 0x0000000d00077c02 */ /* 0x000fe20008000f00 */
[----:B------:R-:W2:Y:S01]  /*0990*/  @P1 LDG.E R4, desc[UR18][R4.64] ;  /* 0x0000001204041981 */ /* 0x000ea2000c1e1900 */
[----:B------:R-:W-:-:S02]  /*09a0*/  MOV R8, UR14 ;  /* 0x0000000e00087c02 */ /* 0x000fc40008000f00 */
[----:B------:R-:W-:Y:S01]  /*09b0*/  MOV R9, UR15 ;  /* 0x0000000f00097c02 */ /* 0x000fe20008000f00 */
[----:B------:R-:W-:Y:S01]  /*09c0*/  @!P0 IMAD.WIDE.U32 R6, R17, 0x4, R6 ;  /* 0x0000000411068825 */ /* 0x000fe200078e0006 */
[----:B------:R-:W3:Y:S03]  /*09d0*/  @P1 LDG.E R14, desc[UR18][R14.64] ;  /* 0x000000120e0e1981 */ /* 0x000ee6000c1e1900 */
[----:B------:R-:W-:Y:S01]  /*09e0*/  @!P0 IMAD.WIDE R8, R19, 0x4, R8 ;  /* 0x0000000413088825 */ /* 0x000fe200078e0208 */
[----:B------:R-:W3:Y:S04]  /*09f0*/  @P1 LDG.E R2, desc[UR18][R2.64+0x4] ;  /* 0x0000041202021981 */ /* 0x000ee8000c1e1900 */
[----:B------:R-:W4:Y:S04]  /*0a00*/  @!P0 LDG.E R7, desc[UR18][R6.64] ;  /* 0x0000001206078981 */ /* 0x000f28000c1e1900 */
[----:B------:R-:W4:Y:S01]  /*0a10*/  @!P0 LDG.E R8, desc[UR18][R8.64] ;  /* 0x0000001208088981 */ /* 0x000f22000c1e1900 */
[----:B--2---:R-:W-:-:S04]  /*0a20*/  @P1 FFMA R11, R11, R4, R12 ;  /* 0x000000040b0b1223 */ /* 0x004fc8000000000c */
[----:B---3--:R-:W-:-:S04]  /*0a30*/  @P1 FFMA R12, R2, R14, R11 ;  /* 0x0000000e020c1223 */ /* 0x008fc8000000000b */
[----:B----4-:R-:W-:-:S07]  /*0a40*/  @!P0 FFMA R12, R7, R8, R12 ;  /* 0x00000008070c8223 */ /* 0x010fce000000000c */
.L_x_5:
[----:B------:R-:W1:Y:S01]  /*0a50*/  LDC.64 R2, c[0x0][0x390] ;  /* 0x0000e400ff027b82 */ /* 0x000e620000000a00 */
[----:B------:R-:W-:-:S05]  /*0a60*/  IADD3 R13, PT, PT, R0, R13, RZ ;  /* 0x0000000d000d7210 */ /* 0x000fca0007ffe0ff */
[----:B-1----:R-:W-:-:S05]  /*0a70*/  IMAD.WIDE R2, R13, 0x4, R2 ;  /* 0x000000040d027825 */ /* 0x002fca00078e0202 */
[----:B0-----:R-:W-:Y:S01]  /*0a80*/  STG.E desc[UR18][R2.64], R12 ;  /* 0x0000000c02007986 */ /* 0x001fe2000c101912 */
[----:B------:R-:W-:Y:S05]  /*0a90*/  EXIT ;  /* 0x000000000000794d */ /* 0x000fea0003800000 */
.L_x_7:
        /* <DEDUP_REMOVED lines=14> */
.L_x_9:


//--------------------- .nv.shared._Z20matrixMultiplySharedPfS_S_i --------------------------
	.section	.nv.shared._Z20matrixMultiplySharedPfS_S_i,"aw",@nobits
	.sectionflags	@""
	.align	4
.nv.shared._Z20matrixMultiplySharedPfS_S_i:
	.zero		9216


//--------------------- .nv.shared.reserved.0     --------------------------
	.section	.nv.shared.reserved.0,"aw",@nobits
	.weak		__nv_reservedSMEM_offset_0_alias
	.size		__nv_reservedSMEM_offset_0_alias, 0, 64
	.other		__nv_reservedSMEM_offset_0_alias,@"STO_CUDA_RESERVED_SHARED STV_DEFAULT"
__nv_reservedSMEM_offset_0_alias:
	.zero		0
	.zero		64


//--------------------- .nv.constant0._Z20matrixMultiplySharedPfS_S_i --------------------------
	.section	.nv.constant0._Z20matrixMultiplySharedPfS_S_i,"a",@progbits
	.sectionflags	@""
	.align	4
.nv.constant0._Z20matrixMultiplySharedPfS_S_i:
	.zero		924


//--------------------- .nv.constant0._Z19matrixMultiplyNaivePfS_S_i --------------------------
	.section	.nv.constant0._Z19matrixMultiplyNaivePfS_S_i,"a",@progbits
	.sectionflags	@""
	.align	4
.nv.constant0._Z19matrixMultiplyNaivePfS_S_i:
	.zero		924


//--------------------- SYMBOLS --------------------------

	.type		.nv.reservedSmem.offset0,@object
	.size		.nv.reservedSmem.offset0,0x4
	.type		.nv.reservedSmem.cap,@object
	.size		.nv.reservedSmem.cap,0x4
